//
// Generated by NVIDIA NVVM Compiler
//
// Compiler Build ID: CL-36424714
// Cuda compilation tools, release 13.0, V13.0.88
// Based on NVVM 20.0.0
//

.version 9.0
.target sm_100
.address_size 64

	// .globl	_Z6sudetiP11AutomobilisS0_

.visible .entry _Z6sudetiP11AutomobilisS0_(
	.param .u64 .ptr .align 1 _Z6sudetiP11AutomobilisS0__param_0,
	.param .u64 .ptr .align 1 _Z6sudetiP11AutomobilisS0__param_1
)
{
	.reg .b16 	%rs<3>;
	.reg .b32 	%r<167>;
	.reg .b64 	%rd<8>;
	.reg .b64 	%fd<13>;

	ld.param.u64 	%rd1, [_Z6sudetiP11AutomobilisS0__param_0];
	ld.param.u64 	%rd2, [_Z6sudetiP11AutomobilisS0__param_1];
	cvta.to.global.u64 	%rd3, %rd1;
	mov.u32 	%r1, %tid.x;
	mul.wide.u32 	%rd4, %r1, 104;
	add.s64 	%rd5, %rd3, %rd4;
	ld.global.f64 	%fd1, [%rd5+96];
	add.f64 	%fd2, %fd1, 0d0000000000000000;
	ld.global.u32 	%r2, [%rd5+92];
	ld.global.u32 	%r3, [%rd5+1340];
	add.s32 	%r4, %r3, %r2;
	ld.global.f64 	%fd3, [%rd5+1344];
	add.f64 	%fd4, %fd2, %fd3;
	ld.global.u32 	%r5, [%rd5+2588];
	add.s32 	%r6, %r5, %r4;
	ld.global.f64 	%fd5, [%rd5+2592];
	add.f64 	%fd6, %fd4, %fd5;
	ld.global.u32 	%r7, [%rd5+3836];
	add.s32 	%r8, %r7, %r6;
	ld.global.f64 	%fd7, [%rd5+3840];
	add.f64 	%fd8, %fd6, %fd7;
	ld.global.u32 	%r9, [%rd5+5084];
	add.s32 	%r10, %r9, %r8;
	ld.global.f64 	%fd9, [%rd5+5088];
	add.f64 	%fd10, %fd8, %fd9;
	ld.global.u32 	%r11, [%rd5+6332];
	add.s32 	%r12, %r11, %r10;
	ld.global.f64 	%fd11, [%rd5+6336];
	add.f64 	%fd12, %fd10, %fd11;
	ld.global.u8 	%rs1, [%rd5+6253];
	ld.global.u8 	%rs2, [%rd5+6254];
	cvta.to.global.u64 	%rd6, %rd2;
	add.s64 	%rd7, %rd6, %rd4;
	ld.global.u8 	%r13, [%rd5+7];
	ld.global.u8 	%r14, [%rd5+6];
	prmt.b32 	%r15, %r14, %r13, 0x3340U;
	ld.global.u8 	%r16, [%rd5+5];
	ld.global.u8 	%r17, [%rd5+4];
	prmt.b32 	%r18, %r17, %r16, 0x3340U;
	prmt.b32 	%r19, %r18, %r15, 0x5410U;
	ld.global.u8 	%r20, [%rd5+3];
	ld.global.u8 	%r21, [%rd5+2];
	prmt.b32 	%r22, %r21, %r20, 0x3340U;
	ld.global.u8 	%r23, [%rd5+1];
	ld.global.u8 	%r24, [%rd5];
	prmt.b32 	%r25, %r24, %r23, 0x3340U;
	prmt.b32 	%r26, %r25, %r22, 0x5410U;
	ld.global.u8 	%r27, [%rd5+9];
	ld.global.u8 	%r28, [%rd5+8];
	ld.global.u8 	%r29, [%rd5+11];
	ld.global.u8 	%r30, [%rd5+10];
	ld.global.u8 	%r31, [%rd5+13];
	ld.global.u8 	%r32, [%rd5+12];
	ld.global.u8 	%r33, [%rd5+1248];
	ld.global.u8 	%r34, [%rd5+14];
	ld.global.u8 	%r35, [%rd5+1250];
	ld.global.u8 	%r36, [%rd5+1249];
	ld.global.u8 	%r37, [%rd5+1252];
	ld.global.u8 	%r38, [%rd5+1251];
	ld.global.u8 	%r39, [%rd5+1254];
	ld.global.u8 	%r40, [%rd5+1253];
	ld.global.u8 	%r41, [%rd5+1256];
	ld.global.u8 	%r42, [%rd5+1255];
	ld.global.u8 	%r43, [%rd5+1258];
	ld.global.u8 	%r44, [%rd5+1257];
	ld.global.u8 	%r45, [%rd5+1260];
	ld.global.u8 	%r46, [%rd5+1259];
	ld.global.u8 	%r47, [%rd5+1262];
	ld.global.u8 	%r48, [%rd5+1261];
	ld.global.u8 	%r49, [%rd5+2497];
	ld.global.u8 	%r50, [%rd5+2496];
	ld.global.u8 	%r51, [%rd5+2499];
	ld.global.u8 	%r52, [%rd5+2498];
	ld.global.u8 	%r53, [%rd5+2501];
	ld.global.u8 	%r54, [%rd5+2500];
	ld.global.u8 	%r55, [%rd5+2503];
	ld.global.u8 	%r56, [%rd5+2502];
	ld.global.u8 	%r57, [%rd5+2505];
	ld.global.u8 	%r58, [%rd5+2504];
	ld.global.u8 	%r59, [%rd5+2507];
	ld.global.u8 	%r60, [%rd5+2506];
	ld.global.u8 	%r61, [%rd5+2509];
	ld.global.u8 	%r62, [%rd5+2508];
	ld.global.u8 	%r63, [%rd5+3744];
	ld.global.u8 	%r64, [%rd5+2510];
	ld.global.u8 	%r65, [%rd5+3746];
	ld.global.u8 	%r66, [%rd5+3745];
	ld.global.u8 	%r67, [%rd5+3748];
	ld.global.u8 	%r68, [%rd5+3747];
	ld.global.u8 	%r69, [%rd5+3750];
	ld.global.u8 	%r70, [%rd5+3749];
	ld.global.u8 	%r71, [%rd5+3752];
	ld.global.u8 	%r72, [%rd5+3751];
	ld.global.u8 	%r73, [%rd5+3754];
	ld.global.u8 	%r74, [%rd5+3753];
	ld.global.u8 	%r75, [%rd5+3756];
	ld.global.u8 	%r76, [%rd5+3755];
	ld.global.u8 	%r77, [%rd5+3758];
	ld.global.u8 	%r78, [%rd5+3757];
	ld.global.u8 	%r79, [%rd5+4993];
	ld.global.u8 	%r80, [%rd5+4992];
	ld.global.u8 	%r81, [%rd5+4995];
	ld.global.u8 	%r82, [%rd5+4994];
	ld.global.u8 	%r83, [%rd5+4997];
	ld.global.u8 	%r84, [%rd5+4996];
	ld.global.u8 	%r85, [%rd5+4999];
	ld.global.u8 	%r86, [%rd5+4998];
	ld.global.u8 	%r87, [%rd5+5001];
	ld.global.u8 	%r88, [%rd5+5000];
	ld.global.u8 	%r89, [%rd5+5003];
	ld.global.u8 	%r90, [%rd5+5002];
	ld.global.u8 	%r91, [%rd5+5005];
	ld.global.u8 	%r92, [%rd5+5004];
	ld.global.u8 	%r93, [%rd5+6240];
	ld.global.u8 	%r94, [%rd5+5006];
	ld.global.u8 	%r95, [%rd5+6242];
	ld.global.u8 	%r96, [%rd5+6241];
	ld.global.u8 	%r97, [%rd5+6244];
	ld.global.u8 	%r98, [%rd5+6243];
	ld.global.u8 	%r99, [%rd5+6246];
	ld.global.u8 	%r100, [%rd5+6245];
	ld.global.u8 	%r101, [%rd5+6248];
	ld.global.u8 	%r102, [%rd5+6247];
	ld.global.u8 	%r103, [%rd5+6250];
	ld.global.u8 	%r104, [%rd5+6249];
	ld.global.u8 	%r105, [%rd5+6252];
	ld.global.u8 	%r106, [%rd5+6251];
	st.global.v2.b32 	[%rd7], {%r26, %r19};
	prmt.b32 	%r107, %r34, %r33, 0x3340U;
	prmt.b32 	%r108, %r32, %r31, 0x3340U;
	prmt.b32 	%r109, %r108, %r107, 0x5410U;
	prmt.b32 	%r110, %r30, %r29, 0x3340U;
	prmt.b32 	%r111, %r28, %r27, 0x3340U;
	prmt.b32 	%r112, %r111, %r110, 0x5410U;
	st.global.v2.b32 	[%rd7+8], {%r112, %r109};
	prmt.b32 	%r113, %r42, %r41, 0x3340U;
	prmt.b32 	%r114, %r40, %r39, 0x3340U;
	prmt.b32 	%r115, %r114, %r113, 0x5410U;
	prmt.b32 	%r116, %r38, %r37, 0x3340U;
	prmt.b32 	%r117, %r36, %r35, 0x3340U;
	prmt.b32 	%r118, %r117, %r116, 0x5410U;
	st.global.v2.b32 	[%rd7+16], {%r118, %r115};
	prmt.b32 	%r119, %r50, %r49, 0x3340U;
	prmt.b32 	%r120, %r48, %r47, 0x3340U;
	prmt.b32 	%r121, %r120, %r119, 0x5410U;
	prmt.b32 	%r122, %r46, %r45, 0x3340U;
	prmt.b32 	%r123, %r44, %r43, 0x3340U;
	prmt.b32 	%r124, %r123, %r122, 0x5410U;
	st.global.v2.b32 	[%rd7+24], {%r124, %r121};
	prmt.b32 	%r125, %r58, %r57, 0x3340U;
	prmt.b32 	%r126, %r56, %r55, 0x3340U;
	prmt.b32 	%r127, %r126, %r125, 0x5410U;
	prmt.b32 	%r128, %r54, %r53, 0x3340U;
	prmt.b32 	%r129, %r52, %r51, 0x3340U;
	prmt.b32 	%r130, %r129, %r128, 0x5410U;
	st.global.v2.b32 	[%rd7+32], {%r130, %r127};
	prmt.b32 	%r131, %r66, %r65, 0x3340U;
	prmt.b32 	%r132, %r64, %r63, 0x3340U;
	prmt.b32 	%r133, %r132, %r131, 0x5410U;
	prmt.b32 	%r134, %r62, %r61, 0x3340U;
	prmt.b32 	%r135, %r60, %r59, 0x3340U;
	prmt.b32 	%r136, %r135, %r134, 0x5410U;
	st.global.v2.b32 	[%rd7+40], {%r136, %r133};
	prmt.b32 	%r137, %r74, %r73, 0x3340U;
	prmt.b32 	%r138, %r72, %r71, 0x3340U;
	prmt.b32 	%r139, %r138, %r137, 0x5410U;
	prmt.b32 	%r140, %r70, %r69, 0x3340U;
	prmt.b32 	%r141, %r68, %r67, 0x3340U;
	prmt.b32 	%r142, %r141, %r140, 0x5410U;
	st.global.v2.b32 	[%rd7+48], {%r142, %r139};
	prmt.b32 	%r143, %r82, %r81, 0x3340U;
	prmt.b32 	%r144, %r80, %r79, 0x3340U;
	prmt.b32 	%r145, %r144, %r143, 0x5410U;
	prmt.b32 	%r146, %r78, %r77, 0x3340U;
	prmt.b32 	%r147, %r76, %r75, 0x3340U;
	prmt.b32 	%r148, %r147, %r146, 0x5410U;
	st.global.v2.b32 	[%rd7+56], {%r148, %r145};
	prmt.b32 	%r149, %r90, %r89, 0x3340U;
	prmt.b32 	%r150, %r88, %r87, 0x3340U;
	prmt.b32 	%r151, %r150, %r149, 0x5410U;
	prmt.b32 	%r152, %r86, %r85, 0x3340U;
	prmt.b32 	%r153, %r84, %r83, 0x3340U;
	prmt.b32 	%r154, %r153, %r152, 0x5410U;
	st.global.v2.b32 	[%rd7+64], {%r154, %r151};
	prmt.b32 	%r155, %r98, %r97, 0x3340U;
	prmt.b32 	%r156, %r96, %r95, 0x3340U;
	prmt.b32 	%r157, %r156, %r155, 0x5410U;
	prmt.b32 	%r158, %r94, %r93, 0x3340U;
	prmt.b32 	%r159, %r92, %r91, 0x3340U;
	prmt.b32 	%r160, %r159, %r158, 0x5410U;
	st.global.v2.b32 	[%rd7+72], {%r160, %r157};
	prmt.b32 	%r161, %r106, %r105, 0x3340U;
	prmt.b32 	%r162, %r104, %r103, 0x3340U;
	prmt.b32 	%r163, %r162, %r161, 0x5410U;
	prmt.b32 	%r164, %r102, %r101, 0x3340U;
	prmt.b32 	%r165, %r100, %r99, 0x3340U;
	prmt.b32 	%r166, %r165, %r164, 0x5410U;
	st.global.v2.b32 	[%rd7+80], {%r166, %r163};
	st.global.v2.u8 	[%rd7+88], {%rs1, %rs2};
	st.global.u32 	[%rd7+92], %r12;
	st.global.f64 	[%rd7+96], %fd12;
	ret;

}


// ===== COMPILED SASS (sm_100) =====

	.target	sm_100

	.elftype	@"ET_EXEC"


//--------------------- .note.nv.tkinfo           --------------------------
	.section	.note.nv.tkinfo,"",@"SHT_NOTE"
	.sectionflags	@"SHF_NOTE_NV_TKINFO"
	.tkinfo
        /*0018*/ 	.word	0x00000002
        /*0030*/ 	.string	""
        /*0030*/ 	.string	"ptxas"
        /*0030*/ 	.string	"Cuda compilation tools, release 13.0, V13.0.88"
        /*0030*/ 	.string	"Build cuda_13.0.r13.0/compiler.36424714_0"
        /*0030*/ 	.string	"-arch sm_100 -m 64 "



//--------------------- .note.nv.cuinfo           --------------------------
	.section	.note.nv.cuinfo,"",@"SHT_NOTE"
	.sectionflags	@"SHF_NOTE_NV_CUINFO"
        /*0018*/ 	.short	0x0002
        /*001a*/ 	.short	0x0064
        /*001c*/ 	.short	0x0082
	.zero		2


//--------------------- .nv.info                  --------------------------
	.section	.nv.info,"",@"SHT_CUDA_INFO"
	.align	4


	//----- nvinfo : EIATTR_REGCOUNT
	.align		4
        /*0000*/ 	.byte	0x04, 0x2f
        /*0002*/ 	.short	(.L_1 - .L_0)
	.align		4
.L_0:
        /*0004*/ 	.word	index@(_Z6sudetiP11AutomobilisS0_)
        /*0008*/ 	.word	0x00000028


	//----- nvinfo : EIATTR_FRAME_SIZE
	.align		4
.L_1:
        /*000c*/ 	.byte	0x04, 0x11
        /*000e*/ 	.short	(.L_3 - .L_2)
	.align		4
.L_2:
        /*0010*/ 	.word	index@(_Z6sudetiP11AutomobilisS0_)
        /*0014*/ 	.word	0x00000000


	//----- nvinfo : EIATTR_MIN_STACK_SIZE
	.align		4
.L_3:
        /*0018*/ 	.byte	0x04, 0x12
        /*001a*/ 	.short	(.L_5 - .L_4)
	.align		4
.L_4:
        /*001c*/ 	.word	index@(_Z6sudetiP11AutomobilisS0_)
        /*0020*/ 	.word	0x00000000
.L_5:


//--------------------- .nv.compat                --------------------------
	.section	.nv.compat,"",@"SHT_CUDA_COMPAT_INFO"
	.align	4
        /*0000*/ 	.byte	0x02, 0x09, 0x00, 0x00, 0x02, 0x02, 0x01, 0x00, 0x02, 0x05, 0x05, 0x00, 0x03, 0x07, 0x01, 0x01
        /*0010*/ 	.byte	0x02, 0x03, 0x00, 0x00, 0x02, 0x06, 0x01, 0x00, 0x04, 0x0b, 0x08, 0x00, 0x01, 0x00, 0x00, 0x00
        /*0020*/ 	.byte	0x00, 0x00, 0x00, 0x00


//--------------------- .nv.info._Z6sudetiP11AutomobilisS0_ --------------------------
	.section	.nv.info._Z6sudetiP11AutomobilisS0_,"",@"SHT_CUDA_INFO"
	.sectionflags	@""
	.align	4


	//----- nvinfo : EIATTR_CUDA_API_VERSION
	.align		4
        /*0000*/ 	.byte	0x04, 0x37
        /*0002*/ 	.short	(.L_7 - .L_6)
.L_6:
        /*0004*/ 	.word	0x00000082


	//----- nvinfo : EIATTR_KPARAM_INFO
	.align		4
.L_7:
        /*0008*/ 	.byte	0x04, 0x17
        /*000a*/ 	.short	(.L_9 - .L_8)
.L_8:
        /*000c*/ 	.word	0x00000000
        /*0010*/ 	.short	0x0001
        /*0012*/ 	.short	0x0008
        /*0014*/ 	.byte	0x00, 0xf5, 0x21, 0x00


	//----- nvinfo : EIATTR_KPARAM_INFO
	.align		4
.L_9:
        /*0018*/ 	.byte	0x04, 0x17
        /*001a*/ 	.short	(.L_11 - .L_10)
.L_10:
        /*001c*/ 	.word	0x00000000
        /*0020*/ 	.short	0x0000
        /*0022*/ 	.short	0x0000
        /*0024*/ 	.byte	0x00, 0xf5, 0x21, 0x00


	//----- nvinfo : EIATTR_SPARSE_MMA_MASK
	.align		4
.L_11:
        /*0028*/ 	.byte	0x03, 0x50
        /*002a*/ 	.short	0x0000


	//----- nvinfo : EIATTR_MAXREG_COUNT
	.align		4
        /*002c*/ 	.byte	0x03, 0x1b
        /*002e*/ 	.short	0x00ff


	//----- nvinfo : EIATTR_MERCURY_ISA_VERSION
	.align		4
        /*0030*/ 	.byte	0x03, 0x5f
        /*0032*/ 	.short	0x0101


	//----- nvinfo : EIATTR_VRC_CTA_INIT_COUNT
	.align		4
        /*0034*/ 	.byte	0x02, 0x4a
	.zero		1
	.zero		1


	//----- nvinfo : EIATTR_EXIT_INSTR_OFFSETS
	.align		4
        /*0038*/ 	.byte	0x04, 0x1c
        /*003a*/ 	.short	(.L_13 - .L_12)


	//   ....[0]....
.L_12:
        /*003c*/ 	.word	0x00000c70


	//----- nvinfo : EIATTR_CBANK_PARAM_SIZE
	.align		4
.L_13:
        /*0040*/ 	.byte	0x03, 0x19
        /*0042*/ 	.short	0x0010


	//----- nvinfo : EIATTR_PARAM_CBANK
	.align		4
        /*0044*/ 	.byte	0x04, 0x0a
        /*0046*/ 	.short	(.L_15 - .L_14)
	.align		4
.L_14:
        /*0048*/ 	.word	index@(.nv.constant0._Z6sudetiP11AutomobilisS0_)
        /*004c*/ 	.short	0x0380
        /*004e*/ 	.short	0x0010


	//----- nvinfo : EIATTR_SW_WAR
	.align		4
.L_15:
        /*0050*/ 	.byte	0x04, 0x36
        /*0052*/ 	.short	(.L_17 - .L_16)
.L_16:
        /*0054*/ 	.word	0x00000008
.L_17:


//--------------------- .nv.callgraph             --------------------------
	.section	.nv.callgraph,"",@"SHT_CUDA_CALLGRAPH"
	.align	4
	.sectionentsize	8
	.align		4
        /*0000*/ 	.word	0x00000000
	.align		4
        /*0004*/ 	.word	0xffffffff
	.align		4
        /*0008*/ 	.word	0x00000000
	.align		4
        /*000c*/ 	.word	0xfffffffe
	.align		4
        /*0010*/ 	.word	0x00000000
	.align		4
        /*0014*/ 	.word	0xfffffffd
	.align		4
        /*0018*/ 	.word	0x00000000
	.align		4
        /*001c*/ 	.word	0xfffffffc


//--------------------- .text._Z6sudetiP11AutomobilisS0_ --------------------------
	.section	.text._Z6sudetiP11AutomobilisS0_,"ax",@progbits
	.align	128
        .global         _Z6sudetiP11AutomobilisS0_
        .type           _Z6sudetiP11AutomobilisS0_,@function
        .size           _Z6sudetiP11AutomobilisS0_,(.L_x_1 - _Z6sudetiP11AutomobilisS0_)
        .other          _Z6sudetiP11AutomobilisS0_,@"STO_CUDA_ENTRY STV_DEFAULT"
_Z6sudetiP11AutomobilisS0_:
.text._Z6sudetiP11AutomobilisS0_:
[----:B------:R-:W-:Y:S01]  /*0000*/  LDC R1, c[0x0][0x37c] ;  /* 0x0000df00ff017b82 */ /* 0x000fe20000000800 */
[----:B------:R-:W0:Y:S07]  /*0010*/  S2R R3, SR_TID.X ;  /* 0x0000000000037919 */ /* 0x000e2e0000002100 */
[----:B------:R-:W0:Y:S01]  /*0020*/  LDC.64 R10, c[0x0][0x380] ;  /* 0x0000e000ff0a7b82 */ /* 0x000e220000000a00 */
[----:B------:R-:W1:Y:S01]  /*0030*/  LDCU.64 UR4, c[0x0][0x358] ;  /* 0x00006b00ff0477ac */ /* 0x000e620008000a00 */
[----:B0-----:R-:W-:-:S05]  /*0040*/  IMAD.WIDE.U32 R10, R3, 0x68, R10 ;  /* 0x00000068030a7825 */ /* 0x001fca00078e000a */
[----:B-1----:R-:W2:Y:S04]  /*0050*/  LDG.E R0, desc[UR4][R10.64+0x5c] ;  /* 0x00005c040a007981 */ /* 0x002ea8000c1e1900 */
[----:B------:R-:W2:Y:S04]  /*0060*/  LDG.E R5, desc[UR4][R10.64+0x53c] ;  /* 0x00053c040a057981 */ /* 0x000ea8000c1e1900 */
[----:B------:R-:W2:Y:S04]  /*0070*/  LDG.E R2, desc[UR4][R10.64+0xa1c] ;  /* 0x000a1c040a027981 */ /* 0x000ea8000c1e1900 */
[----:B------:R-:W3:Y:S04]  /*0080*/  LDG.E R13, desc[UR4][R10.64+0xefc] ;  /* 0x000efc040a0d7981 */ /* 0x000ee8000c1e1900 */
[----:B------:R-:W3:Y:S04]  /*0090*/  LDG.E R8, desc[UR4][R10.64+0x13dc] ;  /* 0x0013dc040a087981 */ /* 0x000ee8000c1e1900 */
[----:B------:R-:W4:Y:S04]  /*00a0*/  LDG.E.U8 R24, desc[UR4][R10.64+0x9] ;  /* 0x000009040a187981 */ /* 0x000f28000c1e1100 */
[----:B------:R-:W4:Y:S04]  /*00b0*/  LDG.E.U8 R31, desc[UR4][R10.64+0x8] ;  /* 0x000008040a1f7981 */ /* 0x000f28000c1e1100 */
[----:B------:R-:W5:Y:S04]  /*00c0*/  LDG.E.U8 R25, desc[UR4][R10.64+0x4e0] ;  /* 0x0004e0040a197981 */ /* 0x000f68000c1e1100 */
        /* <DEDUP_REMOVED lines=24> */
[----:B------:R-:W5:Y:S01]  /*0250*/  LDG.E.U8 R37, desc[UR4][R10.64+0x1866] ;  /* 0x001866040a257981 */ /* 0x000f62000c1e1100 */
[----:B--2---:R-:W-:-:S03]  /*0260*/  IADD3 R0, PT, PT, R2, R5, R0 ;  /* 0x0000000502007210 */ /* 0x004fc60007ffe000 */
[----:B------:R-:W2:Y:S01]  /*0270*/  LDG.E.U8 R5, desc[UR4][R10.64+0x9c0] ;  /* 0x0009c0040a057981 */ /* 0x000ea2000c1e1100 */
[----:B---3--:R-:W-:-:S03]  /*0280*/  IADD3 R0, PT, PT, R8, R13, R0 ;  /* 0x0000000d08007210 */ /* 0x008fc60007ffe000 */
[----:B------:R-:W2:Y:S01]  /*0290*/  LDG.E.U8 R8, desc[UR4][R10.64+0x9c1] ;  /* 0x0009c1040a087981 */ /* 0x000ea2000c1e1100 */
[----:B----4-:R-:W-:-:S03]  /*02a0*/  PRMT R24, R31, 0x3340, R24 ;  /* 0x000033401f187816 */ /* 0x010fc60000000018 */
[----:B------:R-:W3:Y:S01]  /*02b0*/  LDG.E.U8 R31, desc[UR4][R10.64+0x9c6] ;  /* 0x0009c6040a1f7981 */ /* 0x000ee2000c1e1100 */
[----:B-----5:R-:W-:-:S03]  /*02c0*/  PRMT R25, R14, 0x3340, R25 ;  /* 0x000033400e197816 */ /* 0x020fc60000000019 */
[----:B------:R-:W4:Y:S01]  /*02d0*/  LDG.E.U8 R14, desc[UR4][R10.64+0x9c8] ;  /* 0x0009c8040a0e7981 */ /* 0x000f22000c1e1100 */
[----:B------:R-:W-:-:S03]  /*02e0*/  PRMT R22, R19, 0x3340, R22 ;  /* 0x0000334013167816 */ /* 0x000fc60000000016 */
[----:B------:R-:W4:Y:S01]  /*02f0*/  LDG.E.U8 R19, desc[UR4][R10.64+0x9c9] ;  /* 0x0009c9040a137981 */ /* 0x000f22000c1e1100 */
[----:B------:R-:W-:-:S03]  /*0300*/  PRMT R9, R6, 0x3340, R9 ;  /* 0x0000334006097816 */ /* 0x000fc60000000009 */
[----:B------:R-:W3:Y:S01]  /*0310*/  LDG.E.U8 R6, desc[UR4][R10.64+0x9c7] ;  /* 0x0009c7040a067981 */ /* 0x000ee2000c1e1100 */
[----:B------:R-:W-:-:S03]  /*0320*/  PRMT R2, R17, 0x3340, R16 ;  /* 0x0000334011027816 */ /* 0x000fc60000000010 */
[----:B------:R-:W5:Y:S04]  /*0330*/  LDG.E.U8 R17, desc[UR4][R10.64+0x4eb] ;  /* 0x0004eb040a117981 */ /* 0x000f68000c1e1100 */
[----:B------:R-:W5:Y:S01]  /*0340*/  LDG.E.U8 R16, desc[UR4][R10.64+0x4ed] ;  /* 0x0004ed040a107981 */ /* 0x000f62000c1e1100 */
[----:B------:R-:W-:-:S03]  /*0350*/  PRMT R13, R21, 0x3340, R20 ;  /* 0x00003340150d7816 */ /* 0x000fc60000000014 */
[----:B------:R-:W5:Y:S04]  /*0360*/  LDG.E.U8 R20, desc[UR4][R10.64+0x4ec] ;  /* 0x0004ec040a147981 */ /* 0x000f68000c1e1100 */
[----:B------:R-:W5:Y:S01]  /*0370*/  LDG.E.U8 R21, desc[UR4][R10.64+0x4ee] ;  /* 0x0004ee040a157981 */ /* 0x000f62000c1e1100 */
[----:B------:R-:W-:-:S03]  /*0380*/  PRMT R12, R33, 0x3340, R12 ;  /* 0x00003340210c7816 */ /* 0x000fc6000000000c */
        /* <DEDUP_REMOVED lines=9> */
[----:B--2---:R-:W-:-:S03]  /*0420*/  PRMT R8, R5, 0x3340, R8 ;  /* 0x0000334005087816 */ /* 0x004fc60000000008 */
[----:B------:R-:W2:Y:S01]  /*0430*/  LDG.E.U8 R5, desc[UR4][R10.64+0x9cd] ;  /* 0x0009cd040a057981 */ /* 0x000ea2000c1e1100 */
[----:B------:R-:W-:Y:S02]  /*0440*/  PRMT R28, R35, 0x3340, R28 ;  /* 0x00003340231c7816 */ /* 0x000fe4000000001c */
[----:B------:R-:W-:Y:S01]  /*0450*/  PRMT R29, R26, 0x3340, R29 ;  /* 0x000033401a1d7816 */ /* 0x000fe2000000001d */
[----:B------:R-:W2:Y:S01]  /*0460*/  LDG.E.U8 R35, desc[UR4][R10.64+0x9ca] ;  /* 0x0009ca040a237981 */ /* 0x000ea2000c1e1100 */
[----:B------:R-:W-:-:S03]  /*0470*/  PRMT R13, R13, 0x5410, R2 ;  /* 0x000054100d0d7816 */ /* 0x000fc60000000002 */
[----:B------:R-:W2:Y:S04]  /*0480*/  LDG.E.U8 R26, desc[UR4][R10.64+0x9ce] ;  /* 0x0009ce040a1a7981 */ /* 0x000ea8000c1e1100 */
[----:B------:R-:W2:Y:S01]  /*0490*/  LDG.E.U8 R2, desc[UR4][R10.64+0xea2] ;  /* 0x000ea2040a027981 */ /* 0x000ea2000c1e1100 */
[----:B----4-:R-:W-:-:S03]  /*04a0*/  PRMT R19, R14, 0x3340, R19 ;  /* 0x000033400e137816 */ /* 0x010fc60000000013 */
[----:B------:R-:W4:Y:S01]  /*04b0*/  LDG.E.U8 R14, desc[UR4][R10.64+0xea4] ;  /* 0x000ea4040a0e7981 */ /* 0x000f22000c1e1100 */
[----:B---3--:R-:W-:-:S03]  /*04c0*/  PRMT R6, R31, 0x3340, R6 ;  /* 0x000033401f067816 */ /* 0x008fc60000000006 */
[----:B------:R-:W4:Y:S01]  /*04d0*/  LDG.E.U8 R31, desc[UR4][R10.64+0xea3] ;  /* 0x000ea3040a1f7981 */ /* 0x000f22000c1e1100 */
[----:B------:R-:W-:-:S03]  /*04e0*/  PRMT R12, R7, 0x5410, R12 ;  /* 0x00005410070c7816 */ /* 0x000fc6000000000c */
[----:B------:R-:W3:Y:S01]  /*04f0*/  LDG.E.U8 R7, desc[UR4][R10.64+0xea6] ;  /* 0x000ea6040a077981 */ /* 0x000ee2000c1e1100 */
[----:B-----5:R-:W-:-:S03]  /*0500*/  PRMT R20, R17, 0x3340, R20 ;  /* 0x0000334011147816 */ /* 0x020fc60000000014 */
[----:B------:R-:W5:Y:S01]  /*0510*/  LDG.E.U8 R17, desc[UR4][R10.64+0xea0] ;  /* 0x000ea0040a117981 */ /* 0x000f62000c1e1100 */
[----:B------:R-:W-:-:S03]  /*0520*/  PRMT R21, R16, 0x3340, R21 ;  /* 0x0000334010157816 */ /* 0x000fc60000000015 */
[----:B------:R-:W3:Y:S01]  /*0530*/  LDG.E.U8 R16, desc[UR4][R10.64+0x9cb] ;  /* 0x0009cb040a107981 */ /* 0x000ee2000c1e1100 */
[----:B------:R-:W-:-:S03]  /*0540*/  PRMT R18, R33, 0x3340, R18 ;  /* 0x0000334021127816 */ /* 0x000fc60000000012 */
[----:B------:R-:W3:Y:S01]  /*0550*/  LDG.E.U8 R33, desc[UR4][R10.64+0xea1] ;  /* 0x000ea1040a217981 */ /* 0x000ee2000c1e1100 */
[----:B------:R-:W-:Y:S02]  /*0560*/  PRMT R24, R24, 0x5410, R15 ;  /* 0x0000541018187816 */ /* 0x000fe4000000000f */
[----:B------:R-:W-:Y:S01]  /*0570*/  PRMT R25, R4, 0x5410, R25 ;  /* 0x0000541004197816 */ /* 0x000fe20000000019 */
[----:B------:R-:W3:Y:S01]  /*0580*/  LDG.E.U8 R15, desc[UR4][R10.64+0xea8] ;  /* 0x000ea8040a0f7981 */ /* 0x000ee2000c1e1100 */
[----:B------:R-:W-:-:S03]  /*0590*/  PRMT R22, R22, 0x5410, R9 ;  /* 0x0000541016167816 */ /* 0x000fc60000000009 */
[----:B------:R-:W3:Y:S04]  /*05a0*/  LDG.E.U8 R4, desc[UR4][R10.64+0xea7] ;  /* 0x000ea7040a047981 */ /* 0x000ee8000c1e1100 */
[----:B------:R-:W3:Y:S01]  /*05b0*/  LDG.E.U8 R9, desc[UR4][R10.64+0xeab] ;  /* 0x000eab040a097981 */ /* 0x000ee2000c1e1100 */
[----:B------:R-:W-:-:S03]  /*05c0*/  PRMT R27, R32, 0x3340, R27 ;  /* 0x00003340201b7816 */ /* 0x000fc6000000001b */
[----:B------:R-:W3:Y:S01]  /*05d0*/  LDG.E.U8 R32, desc[UR4][R10.64+0xea5] ;  /* 0x000ea5040a207981 */ /* 0x000ee2000c1e1100 */
        /* <DEDUP_REMOVED lines=8> */
[----:B------:R-:W-:-:S03]  /*0660*/  PRMT R18, R27, 0x5410, R18 ;  /* 0x000054101b127816 */ /* 0x000fc60000000012 */
[----:B------:R-:W2:Y:S01]  /*0670*/  LDG.E.U8 R27, desc[UR4][R10.64+0x1384] ;  /* 0x001384040a1b7981 */ /* 0x000ea2000c1e1100 */
[----:B----4-:R-:W-:-:S03]  /*0680*/  PRMT R14, R31, 0x3340, R14 ;  /* 0x000033401f0e7816 */ /* 0x010fc6000000000e */
[----:B------:R-:W4:Y:S01]  /*0690*/  LDG.E.U8 R31, desc[UR4][R10.64+0x1381] ;  /* 0x001381040a1f7981 */ /* 0x000f22000c1e1100 */
[----:B-----5:R-:W-:-:S03]  /*06a0*/  PRMT R17, R26, 0x3340, R17 ;  /* 0x000033401a117816 */ /* 0x020fc60000000011 */
[----:B------:R-:W5:Y:S01]  /*06b0*/  LDG.E.U8 R26, desc[UR4][R10.64+0xeaa] ;  /* 0x000eaa040a1a7981 */ /* 0x000f62000c1e1100 */
[----:B---3--:R-:W-:-:S03]  /*06c0*/  PRMT R16, R35, 0x3340, R16 ;  /* 0x0000334023107816 */ /* 0x008fc60000000010 */
[----:B------:R-:W5:Y:S01]  /*06d0*/  LDG.E.U8 R35, desc[UR4][R10.64+0xea9] ;  /* 0x000ea9040a237981 */ /* 0x000f62000c1e1100 */
[----:B------:R-:W-:Y:S02]  /*06e0*/  PRMT R2, R33, 0x3340, R2 ;  /* 0x0000334021027816 */ /* 0x000fe40000000002 */
[----:B------:R-:W-:Y:S01]  /*06f0*/  PRMT R19, R6, 0x5410, R19 ;  /* 0x0000541006137816 */ /* 0x000fe20000000013 */
[----:B------:R-:W3:Y:S01]  /*0700*/  LDG.E.U8 R33, desc[UR4][R10.64+0xeae] ;  /* 0x000eae040a217981 */ /* 0x000ee2000c1e1100 */
[----:B------:R-:W-:-:S03]  /*0710*/  PRMT R17, R17, 0x5410, R2 ;  /* 0x0000541011117816 */ /* 0x000fc60000000002 */
[----:B------:R-:W3:Y:S01]  /*0720*/  LDG.E.U8 R2, desc[UR4][R10.64+0x1385] ;  /* 0x001385040a027981 */ /* 0x000ee2000c1e1100 */
[----:B------:R-:W-:Y:S02]  /*0730*/  PRMT R16, R16, 0x5410, R5 ;  /* 0x0000541010107816 */ /* 0x000fe40000000005 */
[----:B------:R-:W-:Y:S01]  /*0740*/  PRMT R15, R4, 0x3340, R15 ;  /* 0x00003340040f7816 */ /* 0x000fe2000000000f */
[----:B------:R-:W3:Y:S04]  /*0750*/  LDG.E.U8 R5, desc[UR4][R10.64+0x1387] ;  /* 0x001387040a057981 */ /* 0x000ee8000c1e1100 */
[----:B------:R-:W3:Y:S01]  /*0760*/  LDG.E.U8 R4, desc[UR4][R10.64+0x1389] ;  /* 0x001389040a047981 */ /* 0x000ee2000c1e1100 */
[----:B------:R-:W-:-:S03]  /*0770*/  PRMT R7, R32, 0x3340, R7 ;  /* 0x0000334020077816 */ /* 0x000fc60000000007 */
[----:B------:R-:W3:Y:S01]  /*0780*/  LDG.E.U8 R32, desc[UR4][R10.64+0x1386] ;  /* 0x001386040a207981 */ /* 0x000ee2000c1e1100 */
[----:B------:R-:W-:-:S03]  /*0790*/  PRMT R14, R14, 0x5410, R7 ;  /* 0x000054100e0e7816 */ /* 0x000fc60000000007 */
[----:B------:R-:W3:Y:S04]  /*07a0*/  LDG.E.U8 R7, desc[UR4][R10.64+0x138b] ;  /* 0x00138b040a077981 */ /* 0x000ee8000c1e1100 */
[----:B------:R-:W3:Y:S01]  /*07b0*/  LDG.E.U8 R6, desc[UR4][R10.64+0x138a] ;  /* 0x00138a040a067981 */ /* 0x000ee2000c1e1100 */
[----:B--2---:R-:W-:-:S03]  /*07c0*/  PRMT R30, R9, 0x3340, R30 ;  /* 0x00003340091e7816 */ /* 0x004fc6000000001e */
[----:B------:R-:W2:Y:S01]  /*07d0*/  LDG.E.U8 R9, desc[UR4][R10.64+0x1388] ;  /* 0x001388040a097981 */ /* 0x000ea2000c1e1100 */
[----:B------:R-:W-:Y:S02]  /*07e0*/  PRMT R8, R29, 0x3340, R8 ;  /* 0x000033401d087816 */ /* 0x000fe40000000008 */
[----:B----4-:R-:W-:Y:S02]  /*07f0*/  PRMT R31, R28, 0x3340, R31 ;  /* 0x000033401c1f7816 */ /* 0x010fe4000000001f */
[----:B------:R-:W4:Y:S01]  /*0800*/  LDG.E.64 R28, desc[UR4][R10.64+0x60] ;  /* 0x000060040a1c7981 */ /* 0x000f22000c1e1b00 */
[----:B-----5:R-:W-:-:S03]  /*0810*/  PRMT R26, R35, 0x3340, R26 ;  /* 0x00003340231a7816 */ /* 0x020fc6000000001a */
[----:B------:R-:W5:Y:S01]  /*0820*/  LDG.E.U8 R35, desc[UR4][R10.64+0x138c] ;  /* 0x00138c040a237981 */ /* 0x000f62000c1e1100 */
[----:B------:R-:W-:Y:S02]  /*0830*/  PRMT R15, R15, 0x5410, R26 ;  /* 0x000054100f0f7816 */ /* 0x000fe4000000001a */
[----:B---3--:R-:W-:Y:S02]  /*0840*/  PRMT R2, R27, 0x3340, R2 ;  /* 0x000033401b027816 */ /* 0x008fe40000000002 */
[----:B------:R-:W3:Y:S01]  /*0850*/  LDG.E.64 R26, desc[UR4][R10.64+0x540] ;  /* 0x000540040a1a7981 */ /* 0x000ee2000c1e1b00 */
[----:B------:R-:W-:-:S03]  /*0860*/  PRMT R5, R32, 0x3340, R5 ;  /* 0x0000334020057816 */ /* 0x000fc60000000005 */
[----:B------:R-:W5:Y:S01]  /*0870*/  LDG.E.U8 R32, desc[UR4][R10.64+0x138d] ;  /* 0x00138d040a207981 */ /* 0x000f62000c1e1100 */
[----:B------:R-:W-:-:S03]  /*0880*/  PRMT R7, R6, 0x3340, R7 ;  /* 0x0000334006077816 */ /* 0x000fc60000000007 */
[----:B------:R-:W5:Y:S01]  /*0890*/  LDG.E.U8 R6, desc[UR4][R10.64+0x1860] ;  /* 0x001860040a067981 */ /* 0x000f62000c1e1100 */
[----:B--2---:R-:W-:-:S03]  /*08a0*/  PRMT R4, R9, 0x3340, R4 ;  /* 0x0000334009047816 */ /* 0x004fc60000000004 */
[----:B------:R-:W2:Y:S01]  /*08b0*/  LDG.E.U8 R9, desc[UR4][R10.64+0x138e] ;  /* 0x00138e040a097981 */ /* 0x000ea2000c1e1100 */
[----:B------:R-:W-:Y:S01]  /*08c0*/  PRMT R33, R34, 0x3340, R33 ;  /* 0x0000334022217816 */ /* 0x000fe20000000021 */
[----:B----4-:R-:W-:-:S08]  /*08d0*/  DADD R28, RZ, R28 ;  /* 0x00000000ff1c7229 */ /* 0x010fd0000000001c */
[----:B---3--:R-:W-:Y:S01]  /*08e0*/  DADD R26, R28, R26 ;  /* 0x000000001c1a7229 */ /* 0x008fe2000000001a */
[----:B------:R-:W-:Y:S02]  /*08f0*/  PRMT R28, R30, 0x5410, R33 ;  /* 0x000054101e1c7816 */ /* 0x000fe40000000021 */
[----:B------:R-:W-:Y:S01]  /*0900*/  PRMT R29, R31, 0x5410, R8 ;  /* 0x000054101f1d7816 */ /* 0x000fe20000000008 */
[----:B------:R-:W3:Y:S04]  /*0910*/  LDG.E.U8 R33, desc[UR4][R10.64+0x1861] ;  /* 0x001861040a217981 */ /* 0x000ee8000c1e1100 */
[----:B------:R-:W4:Y:S01]  /*0920*/  LDG.E.64 R30, desc[UR4][R10.64+0xa20] ;  /* 0x000a20040a1e7981 */ /* 0x000f22000c1e1b00 */
[----:B-----5:R-:W-:-:S03]  /*0930*/  PRMT R32, R35, 0x3340, R32 ;  /* 0x0000334023207816 */ /* 0x020fc60000000020 */
[----:B------:R-:W3:Y:S04]  /*0940*/  LDG.E.U8 R8, desc[UR4][R10.64+0x1862] ;  /* 0x001862040a087981 */ /* 0x000ee8000c1e1100 */
[----:B------:R-:W5:Y:S01]  /*0950*/  LDG.E.U8 R35, desc[UR4][R10.64+0x1864] ;  /* 0x001864040a237981 */ /* 0x000f62000c1e1100 */
[----:B--2---:R-:W-:-:S03]  /*0960*/  PRMT R9, R9, 0x3340, R6 ;  /* 0x0000334009097816 */ /* 0x004fc60000000006 */
[----:B------:R-:W5:Y:S01]  /*0970*/  LDG.E.U8 R6, desc[UR4][R10.64+0x1863] ;  /* 0x001863040a067981 */ /* 0x000f62000c1e1100 */
[----:B----4-:R-:W-:-:S03]  /*0980*/  DADD R26, R26, R30 ;  /* 0x000000001a1a7229 */ /* 0x010fc6000000001e */
[----:B------:R-:W2:Y:S01]  /*0990*/  LDG.E.64 R30, desc[UR4][R10.64+0xf00] ;  /* 0x000f00040a1e7981 */ /* 0x000ea2000c1e1b00 */
[----:B---3--:R-:W-:Y:S02]  /*09a0*/  PRMT R8, R33, 0x3340, R8 ;  /* 0x0000334021087816 */ /* 0x008fe40000000008 */
[----:B-----5:R-:W-:Y:S02]  /*09b0*/  PRMT R33, R6, 0x3340, R35 ;  /* 0x0000334006217816 */ /* 0x020fe40000000023 */
[----:B------:R-:W3:Y:S04]  /*09c0*/  LDG.E.64 R34, desc[UR4][R10.64+0x13e0] ;  /* 0x0013e0040a227981 */ /* 0x000ee8000c1e1b00 */
[----:B------:R-:W4:Y:S01]  /*09d0*/  LDG.E.U8 R6, desc[UR4][R10.64+0x1865] ;  /* 0x001865040a067981 */ /* 0x000f22000c1e1100 */
[----:B--2---:R-:W-:-:S03]  /*09e0*/  DADD R26, R26, R30 ;  /* 0x000000001a1a7229 */ /* 0x004fc6000000001e */
[----:B------:R-:W2:Y:S04]  /*09f0*/  LDG.E.U8 R31, desc[UR4][R10.64+0x1867] ;  /* 0x001867040a1f7981 */ /* 0x000ea8000c1e1100 */
[----:B------:R-:W5:Y:S01]  /*0a00*/  LDG.E.U8 R30, desc[UR4][R10.64+0x1869] ;  /* 0x001869040a1e7981 */ /* 0x000f62000c1e1100 */
[----:B---3--:R-:W-:-:S03]  /*0a10*/  DADD R34, R26, R34 ;  /* 0x000000001a227229 */ /* 0x008fc60000000022 */
[----:B------:R-:W3:Y:S01]  /*0a20*/  LDG.E.64 R26, desc[UR4][R10.64+0x18c0] ;  /* 0x0018c0040a1a7981 */ /* 0x000ee2000c1e1b00 */
[----:B----4-:R-:W-:Y:S02]  /*0a30*/  PRMT R37, R6, 0x3340, R37 ;  /* 0x0000334006257816 */ /* 0x010fe40000000025 */
[----:B------:R-:W-:Y:S02]  /*0a40*/  PRMT R6, R2, 0x5410, R5 ;  /* 0x0000541002067816 */ /* 0x000fe40000000005 */
[----:B------:R-:W4:Y:S04]  /*0a50*/  LDG.E R5, desc[UR4][R10.64+0x18bc] ;  /* 0x0018bc040a057981 */ /* 0x000f28000c1e1900 */
[----:B------:R-:W2:Y:S01]  /*0a60*/  LDG.E.U8 R2, desc[UR4][R10.64+0x1868] ;  /* 0x001868040a027981 */ /* 0x000ea2000c1e1100 */
[----:B---3--:R-:W-:-:S03]  /*0a70*/  DADD R34, R34, R26 ;  /* 0x0000000022227229 */ /* 0x008fc6000000001a */
[----:B------:R-:W5:Y:S01]  /*0a80*/  LDG.E.U8 R27, desc[UR4][R10.64+0x186a] ;  /* 0x00186a040a1b7981 */ /* 0x000f62000c1e1100 */
[----:B----4-:R-:W-:-:S03]  /*0a90*/  IMAD.IADD R0, R0, 0x1, R5 ;  /* 0x0000000100007824 */ /* 0x010fc600078e0205 */
[----:B------:R-:W3:Y:S04]  /*0aa0*/  LDG.E.U8 R26, desc[UR4][R10.64+0x186d] ;  /* 0x00186d040a1a7981 */ /* 0x000ee8000c1e1100 */
[----:B------:R-:W3:Y:S01]  /*0ab0*/  LDG.E.U8 R5, desc[UR4][R10.64+0x186e] ;  /* 0x00186e040a057981 */ /* 0x000ee2000c1e1100 */
[----:B--2---:R-:W-:-:S03]  /*0ac0*/  PRMT R2, R31, 0x3340, R2 ;  /* 0x000033401f027816 */ /* 0x004fc60000000002 */
[----:B------:R-:W2:Y:S01]  /*0ad0*/  LDG.E.U8 R31, desc[UR4][R10.64+0x186c] ;  /* 0x00186c040a1f7981 */ /* 0x000ea2000c1e1100 */
[----:B------:R-:W-:Y:S02]  /*0ae0*/  PRMT R7, R4, 0x5410, R7 ;  /* 0x0000541004077816 */ /* 0x000fe40000000007 */
[----:B-----5:R-:W-:Y:S02]  /*0af0*/  PRMT R27, R30, 0x3340, R27 ;  /* 0x000033401e1b7816 */ /* 0x020fe4000000001b */
[----:B------:R-:W2:Y:S01]  /*0b00*/  LDG.E.U8 R30, desc[UR4][R10.64+0x186b] ;  /* 0x00186b040a1e7981 */ /* 0x000ea2000c1e1100 */
[----:B---3--:R-:W-:Y:S02]  /*0b10*/  PRMT R26, R5, 0x7604, R26 ;  /* 0x00007604051a7816 */ /* 0x008fe4000000001a */
[----:B------:R-:W0:Y:S01]  /*0b20*/  LDC.64 R4, c[0x0][0x388] ;  /* 0x0000e200ff047b82 */ /* 0x000e220000000a00 */
[----:B------:R-:W-:Y:S02]  /*0b30*/  PRMT R32, R32, 0x5410, R9 ;  /* 0x0000541020207816 */ /* 0x000fe40000000009 */
[----:B------:R-:W-:-:S02]  /*0b40*/  PRMT R33, R8, 0x5410, R33 ;  /* 0x0000541008217816 */ /* 0x000fc40000000021 */
[----:B------:R-:W-:Y:S01]  /*0b50*/  PRMT R2, R37, 0x5410, R2 ;  /* 0x0000541025027816 */ /* 0x000fe20000000002 */
[----:B0-----:R-:W-:-:S05]  /*0b60*/  IMAD.WIDE.U32 R4, R3, 0x68, R4 ;  /* 0x0000006803047825 */ /* 0x001fca00078e0004 */
[----:B------:R-:W-:Y:S04]  /*0b70*/  STG.E.U16 desc[UR4][R4.64+0x58], R26 ;  /* 0x0000581a04007986 */ /* 0x000fe8000c101504 */
[----:B------:R-:W-:Y:S04]  /*0b80*/  STG.E.64 desc[UR4][R4.64], R12 ;  /* 0x0000000c04007986 */ /* 0x000fe8000c101b04 */
        /* <DEDUP_REMOVED lines=9> */
[----:B------:R-:W-:Y:S04]  /*0c20*/  STG.E desc[UR4][R4.64+0x5c], R0 ;  /* 0x00005c0004007986 */ /* 0x000fe8000c101904 */
[----:B------:R-:W-:Y:S01]  /*0c30*/  STG.E.64 desc[UR4][R4.64+0x60], R34 ;  /* 0x0000602204007986 */ /* 0x000fe2000c101b04 */
[----:B--2---:R-:W-:-:S04]  /*0c40*/  PRMT R30, R30, 0x3340, R31 ;  /* 0x000033401e1e7816 */ /* 0x004fc8000000001f */
[----:B------:R-:W-:-:S05]  /*0c50*/  PRMT R3, R27, 0x5410, R30 ;  /* 0x000054101b037816 */ /* 0x000fca000000001e */
[----:B------:R-:W-:Y:S01]  /*0c60*/  STG.E.64 desc[UR4][R4.64+0x50], R2 ;  /* 0x0000500204007986 */ /* 0x000fe2000c101b04 */
[----:B------:R-:W-:Y:S05]  /*0c70*/  EXIT ;  /* 0x000000000000794d */ /* 0x000fea0003800000 */
.L_x_0:
[----:B------:R-:W-:-:S00]  /*0c80*/  BRA `(.L_x_0) ;  /* 0xfffffffc00fc7947 */ /* 0x000fc0000383ffff */
[----:B------:R-:W-:-:S00]  /*0c90*/  NOP ;  /* 0x0000000000007918 */ /* 0x000fc00000000000 */
        /* <DEDUP_REMOVED lines=14> */
.L_x_1:


//--------------------- .nv.shared.reserved.0     --------------------------
	.section	.nv.shared.reserved.0,"aw",@nobits
	.weak		__nv_reservedSMEM_offset_0_alias
	.size		__nv_reservedSMEM_offset_0_alias, 0, 64
	.other		__nv_reservedSMEM_offset_0_alias,@"STO_CUDA_RESERVED_SHARED STV_DEFAULT"
__nv_reservedSMEM_offset_0_alias:
	.zero		0
	.zero		64


//--------------------- .nv.constant0._Z6sudetiP11AutomobilisS0_ --------------------------
	.section	.nv.constant0._Z6sudetiP11AutomobilisS0_,"a",@progbits
	.sectionflags	@""
	.align	4
.nv.constant0._Z6sudetiP11AutomobilisS0_:
	.zero		912


//--------------------- SYMBOLS --------------------------

	.type		.nv.reservedSmem.offset0,@object
	.size		.nv.reservedSmem.offset0,0x4
